//
// Generated by NVIDIA NVVM Compiler
//
// Compiler Build ID: CL-36424714
// Cuda compilation tools, release 13.0, V13.0.88
// Based on NVVM 20.0.0
//

.version 9.0
.target sm_100
.address_size 64

	// .globl	_Z6kernelPfPKy

.visible .entry _Z6kernelPfPKy(
	.param .u64 .ptr .align 1 _Z6kernelPfPKy_param_0,
	.param .u64 .ptr .align 1 _Z6kernelPfPKy_param_1
)
{
	.reg .b32 	%r<2>;
	.reg .b32 	%f<8>;
	.reg .b64 	%rd<8>;

	ld.param.u64 	%rd1, [_Z6kernelPfPKy_param_0];
	ld.param.u64 	%rd2, [_Z6kernelPfPKy_param_1];
	cvta.to.global.u64 	%rd3, %rd1;
	cvta.to.global.u64 	%rd4, %rd2;
	mov.u32 	%r1, %ctaid.x;
	mul.wide.u32 	%rd5, %r1, 8;
	add.s64 	%rd6, %rd4, %rd5;
	ld.global.u64 	%rd7, [%rd6];
	mov.f32 	%f1, 0f3E99999A;
	mov.f32 	%f2, 0f3E4CCCCD;
	mov.f32 	%f3, 0f3DCCCCCD;
	tex.3d.v4.f32.f32 	{%f4, %f5, %f6, %f7}, [%rd7, {%f3, %f2, %f1, %f1}];
	st.global.f32 	[%rd3], %f4;
	ret;

}


// ===== COMPILED SASS (sm_100) =====

	.target	sm_100

	.elftype	@"ET_EXEC"


//--------------------- .note.nv.tkinfo           --------------------------
	.section	.note.nv.tkinfo,"",@"SHT_NOTE"
	.sectionflags	@"SHF_NOTE_NV_TKINFO"
	.tkinfo
        /*0018*/ 	.word	0x00000002
        /*0030*/ 	.string	""
        /*0030*/ 	.string	"ptxas"
        /*0030*/ 	.string	"Cuda compilation tools, release 13.0, V13.0.88"
        /*0030*/ 	.string	"Build cuda_13.0.r13.0/compiler.36424714_0"
        /*0030*/ 	.string	"-arch sm_100 -m 64 "



//--------------------- .note.nv.cuinfo           --------------------------
	.section	.note.nv.cuinfo,"",@"SHT_NOTE"
	.sectionflags	@"SHF_NOTE_NV_CUINFO"
        /*0018*/ 	.short	0x0002
        /*001a*/ 	.short	0x0064
        /*001c*/ 	.short	0x0082
	.zero		2


//--------------------- .nv.info                  --------------------------
	.section	.nv.info,"",@"SHT_CUDA_INFO"
	.align	4


	//----- nvinfo : EIATTR_REGCOUNT
	.align		4
        /*0000*/ 	.byte	0x04, 0x2f
        /*0002*/ 	.short	(.L_1 - .L_0)
	.align		4
.L_0:
        /*0004*/ 	.word	index@(_Z6kernelPfPKy)
        /*0008*/ 	.word	0x0000000d


	//----- nvinfo : EIATTR_FRAME_SIZE
	.align		4
.L_1:
        /*000c*/ 	.byte	0x04, 0x11
        /*000e*/ 	.short	(.L_3 - .L_2)
	.align		4
.L_2:
        /*0010*/ 	.word	index@(_Z6kernelPfPKy)
        /*0014*/ 	.word	0x00000000


	//----- nvinfo : EIATTR_MIN_STACK_SIZE
	.align		4
.L_3:
        /*0018*/ 	.byte	0x04, 0x12
        /*001a*/ 	.short	(.L_5 - .L_4)
	.align		4
.L_4:
        /*001c*/ 	.word	index@(_Z6kernelPfPKy)
        /*0020*/ 	.word	0x00000000
.L_5:


//--------------------- .nv.compat                --------------------------
	.section	.nv.compat,"",@"SHT_CUDA_COMPAT_INFO"
	.align	4
        /*0000*/ 	.byte	0x02, 0x09, 0x00, 0x00, 0x02, 0x02, 0x02, 0x00, 0x02, 0x05, 0x05, 0x00, 0x03, 0x07, 0x01, 0x01
        /*0010*/ 	.byte	0x02, 0x03, 0x00, 0x00, 0x02, 0x06, 0x01, 0x00, 0x04, 0x0b, 0x08, 0x00, 0x09, 0x00, 0x00, 0x00
        /*0020*/ 	.byte	0x00, 0x00, 0x00, 0x00


//--------------------- .nv.info._Z6kernelPfPKy   --------------------------
	.section	.nv.info._Z6kernelPfPKy,"",@"SHT_CUDA_INFO"
	.sectionflags	@""
	.align	4


	//----- nvinfo : EIATTR_CUDA_API_VERSION
	.align		4
        /*0000*/ 	.byte	0x04, 0x37
        /*0002*/ 	.short	(.L_7 - .L_6)
.L_6:
        /*0004*/ 	.word	0x00000082


	//----- nvinfo : EIATTR_KPARAM_INFO
	.align		4
.L_7:
        /*0008*/ 	.byte	0x04, 0x17
        /*000a*/ 	.short	(.L_9 - .L_8)
.L_8:
        /*000c*/ 	.word	0x00000000
        /*0010*/ 	.short	0x0001
        /*0012*/ 	.short	0x0008
        /*0014*/ 	.byte	0x00, 0xf5, 0x21, 0x00


	//----- nvinfo : EIATTR_KPARAM_INFO
	.align		4
.L_9:
        /*0018*/ 	.byte	0x04, 0x17
        /*001a*/ 	.short	(.L_11 - .L_10)
.L_10:
        /*001c*/ 	.word	0x00000000
        /*0020*/ 	.short	0x0000
        /*0022*/ 	.short	0x0000
        /*0024*/ 	.byte	0x00, 0xf5, 0x21, 0x00


	//----- nvinfo : EIATTR_SPARSE_MMA_MASK
	.align		4
.L_11:
        /*0028*/ 	.byte	0x03, 0x50
        /*002a*/ 	.short	0x0000


	//----- nvinfo : EIATTR_MAXREG_COUNT
	.align		4
        /*002c*/ 	.byte	0x03, 0x1b
        /*002e*/ 	.short	0x00ff


	//----- nvinfo : EIATTR_MERCURY_ISA_VERSION
	.align		4
        /*0030*/ 	.byte	0x03, 0x5f
        /*0032*/ 	.short	0x0101


	//----- nvinfo : EIATTR_VRC_CTA_INIT_COUNT
	.align		4
        /*0034*/ 	.byte	0x02, 0x4a
	.zero		1
	.zero		1


	//----- nvinfo : EIATTR_EXIT_INSTR_OFFSETS
	.align		4
        /*0038*/ 	.byte	0x04, 0x1c
        /*003a*/ 	.short	(.L_13 - .L_12)


	//   ....[0]....
.L_12:
        /*003c*/ 	.word	0x000000f0


	//----- nvinfo : EIATTR_CBANK_PARAM_SIZE
	.align		4
.L_13:
        /*0040*/ 	.byte	0x03, 0x19
        /*0042*/ 	.short	0x0010


	//----- nvinfo : EIATTR_PARAM_CBANK
	.align		4
        /*0044*/ 	.byte	0x04, 0x0a
        /*0046*/ 	.short	(.L_15 - .L_14)
	.align		4
.L_14:
        /*0048*/ 	.word	index@(.nv.constant0._Z6kernelPfPKy)
        /*004c*/ 	.short	0x0380
        /*004e*/ 	.short	0x0010


	//----- nvinfo : EIATTR_SW_WAR
	.align		4
.L_15:
        /*0050*/ 	.byte	0x04, 0x36
        /*0052*/ 	.short	(.L_17 - .L_16)
.L_16:
        /*0054*/ 	.word	0x00000008
.L_17:


//--------------------- .nv.callgraph             --------------------------
	.section	.nv.callgraph,"",@"SHT_CUDA_CALLGRAPH"
	.align	4
	.sectionentsize	8
	.align		4
        /*0000*/ 	.word	0x00000000
	.align		4
        /*0004*/ 	.word	0xffffffff
	.align		4
        /*0008*/ 	.word	0x00000000
	.align		4
        /*000c*/ 	.word	0xfffffffe
	.align		4
        /*0010*/ 	.word	0x00000000
	.align		4
        /*0014*/ 	.word	0xfffffffd
	.align		4
        /*0018*/ 	.word	0x00000000
	.align		4
        /*001c*/ 	.word	0xfffffffc


//--------------------- .text._Z6kernelPfPKy      --------------------------
	.section	.text._Z6kernelPfPKy,"ax",@progbits
	.align	128
        .global         _Z6kernelPfPKy
        .type           _Z6kernelPfPKy,@function
        .size           _Z6kernelPfPKy,(.L_x_1 - _Z6kernelPfPKy)
        .other          _Z6kernelPfPKy,@"STO_CUDA_ENTRY STV_DEFAULT"
_Z6kernelPfPKy:
.text._Z6kernelPfPKy:
[----:B------:R-:W-:Y:S01]  /*0000*/  LDC R1, c[0x0][0x37c] ;  /* 0x0000df00ff017b82 */ /* 0x000fe20000000800 */
[----:B------:R-:W0:Y:S07]  /*0010*/  S2R R5, SR_CTAID.X ;  /* 0x0000000000057919 */ /* 0x000e2e0000002500 */
[----:B------:R-:W0:Y:S01]  /*0020*/  LDC.64 R2, c[0x0][0x388] ;  /* 0x0000e200ff027b82 */ /* 0x000e220000000a00 */
[----:B------:R-:W1:Y:S01]  /*0030*/  LDCU.64 UR6, c[0x0][0x358] ;  /* 0x00006b00ff0677ac */ /* 0x000e620008000a00 */
[----:B0-----:R-:W-:-:S06]  /*0040*/  IMAD.WIDE.U32 R2, R5, 0x8, R2 ;  /* 0x0000000805027825 */ /* 0x001fcc00078e0002 */
[----:B-1----:R-:W2:Y:S01]  /*0050*/  LDG.E R2, desc[UR6][R2.64] ;  /* 0x0000000602027981 */ /* 0x002ea2000c1e1900 */
[----:B------:R-:W-:Y:S02]  /*0060*/  IMAD.MOV.U32 R7, RZ, RZ, -0x3e000000 ;  /* 0xc2000000ff077424 */ /* 0x000fe400078e00ff */
[----:B------:R-:W-:Y:S02]  /*0070*/  HFMA2 R9, -RZ, RZ, 1.57421875, -19.203125 ;  /* 0x3e4ccccdff097431 */ /* 0x000fe400000001ff */
[----:B------:R-:W-:Y:S01]  /*0080*/  IMAD.MOV.U32 R8, RZ, RZ, 0x3dcccccd ;  /* 0x3dcccccdff087424 */ /* 0x000fe200078e00ff */
[----:B------:R-:W-:Y:S01]  /*0090*/  MOV R10, 0x3e99999a ;  /* 0x3e99999a000a7802 */ /* 0x000fe20000000f00 */
[----:B------:R-:W-:Y:S01]  /*00a0*/  UMOV UR5, URZ ;  /* 0x000000ff00057c82 */ /* 0x000fe20008000000 */
[----:B--2---:R-:W-:-:S13]  /*00b0*/  R2UR UR4, R2 ;  /* 0x00000000020472ca */ /* 0x004fda00000e0000 */
[----:B------:R-:W5:Y:S01]  /*00c0*/  TEX.LL RZ, R7, R8, R7, UR4, 3D, 0x1 ;  /* 0x48ff040708077f60 */ /* 0x000f6200089e01ff */
[----:B------:R-:W0:Y:S02]  /*00d0*/  LDC.64 R4, c[0x0][0x380] ;  /* 0x0000e000ff047b82 */ /* 0x000e240000000a00 */
[----:B0----5:R-:W-:Y:S01]  /*00e0*/  STG.E desc[UR6][R4.64], R7 ;  /* 0x0000000704007986 */ /* 0x021fe2000c101906 */
[----:B------:R-:W-:Y:S05]  /*00f0*/  EXIT ;  /* 0x000000000000794d */ /* 0x000fea0003800000 */
.L_x_0:
[----:B------:R-:W-:-:S00]  /*0100*/  BRA `(.L_x_0) ;  /* 0xfffffffc00fc7947 */ /* 0x000fc0000383ffff */
[----:B------:R-:W-:-:S00]  /*0110*/  NOP ;  /* 0x0000000000007918 */ /* 0x000fc00000000000 */
        /* <DEDUP_REMOVED lines=14> */
.L_x_1:


//--------------------- .nv.shared.reserved.0     --------------------------
	.section	.nv.shared.reserved.0,"aw",@nobits
	.weak		__nv_reservedSMEM_offset_0_alias
	.size		__nv_reservedSMEM_offset_0_alias, 0, 64
	.other		__nv_reservedSMEM_offset_0_alias,@"STO_CUDA_RESERVED_SHARED STV_DEFAULT"
__nv_reservedSMEM_offset_0_alias:
	.zero		0
	.zero		64


//--------------------- .nv.constant0._Z6kernelPfPKy --------------------------
	.section	.nv.constant0._Z6kernelPfPKy,"a",@progbits
	.sectionflags	@""
	.align	4
.nv.constant0._Z6kernelPfPKy:
	.zero		912


//--------------------- SYMBOLS --------------------------

	.type		.nv.reservedSmem.offset0,@object
	.size		.nv.reservedSmem.offset0,0x4
